//
// Generated by NVIDIA NVVM Compiler
//
// Compiler Build ID: CL-36424714
// Cuda compilation tools, release 13.0, V13.0.88
// Based on NVVM 20.0.0
//

.version 9.0
.target sm_100
.address_size 64

	// .globl	_Z3addPKdS0_Pdi

.visible .entry _Z3addPKdS0_Pdi(
	.param .u64 .ptr .align 1 _Z3addPKdS0_Pdi_param_0,
	.param .u64 .ptr .align 1 _Z3addPKdS0_Pdi_param_1,
	.param .u64 .ptr .align 1 _Z3addPKdS0_Pdi_param_2,
	.param .u32 _Z3addPKdS0_Pdi_param_3
)
{
	.reg .b32 	%r<5>;
	.reg .b64 	%rd<11>;
	.reg .b64 	%fd<4>;

	ld.param.u64 	%rd1, [_Z3addPKdS0_Pdi_param_0];
	ld.param.u64 	%rd2, [_Z3addPKdS0_Pdi_param_1];
	ld.param.u64 	%rd3, [_Z3addPKdS0_Pdi_param_2];
	cvta.to.global.u64 	%rd4, %rd3;
	cvta.to.global.u64 	%rd5, %rd2;
	cvta.to.global.u64 	%rd6, %rd1;
	mov.u32 	%r1, %ntid.x;
	mov.u32 	%r2, %ctaid.x;
	mov.u32 	%r3, %tid.x;
	mad.lo.s32 	%r4, %r1, %r2, %r3;
	mul.wide.s32 	%rd7, %r4, 8;
	add.s64 	%rd8, %rd6, %rd7;
	ld.global.f64 	%fd1, [%rd8];
	add.s64 	%rd9, %rd5, %rd7;
	ld.global.f64 	%fd2, [%rd9];
	add.f64 	%fd3, %fd1, %fd2;
	add.s64 	%rd10, %rd4, %rd7;
	st.global.f64 	[%rd10], %fd3;
	ret;

}


// ===== COMPILED SASS (sm_100) =====

	.target	sm_100

	.elftype	@"ET_EXEC"


//--------------------- .note.nv.tkinfo           --------------------------
	.section	.note.nv.tkinfo,"",@"SHT_NOTE"
	.sectionflags	@"SHF_NOTE_NV_TKINFO"
	.tkinfo
        /*0018*/ 	.word	0x00000002
        /*0030*/ 	.string	""
        /*0030*/ 	.string	"ptxas"
        /*0030*/ 	.string	"Cuda compilation tools, release 13.0, V13.0.88"
        /*0030*/ 	.string	"Build cuda_13.0.r13.0/compiler.36424714_0"
        /*0030*/ 	.string	"-arch sm_100 -m 64 "



//--------------------- .note.nv.cuinfo           --------------------------
	.section	.note.nv.cuinfo,"",@"SHT_NOTE"
	.sectionflags	@"SHF_NOTE_NV_CUINFO"
        /*0018*/ 	.short	0x0002
        /*001a*/ 	.short	0x0064
        /*001c*/ 	.short	0x0082
	.zero		2


//--------------------- .nv.info                  --------------------------
	.section	.nv.info,"",@"SHT_CUDA_INFO"
	.align	4


	//----- nvinfo : EIATTR_REGCOUNT
	.align		4
        /*0000*/ 	.byte	0x04, 0x2f
        /*0002*/ 	.short	(.L_1 - .L_0)
	.align		4
.L_0:
        /*0004*/ 	.word	index@(_Z3addPKdS0_Pdi)
        /*0008*/ 	.word	0x0000000e


	//----- nvinfo : EIATTR_FRAME_SIZE
	.align		4
.L_1:
        /*000c*/ 	.byte	0x04, 0x11
        /*000e*/ 	.short	(.L_3 - .L_2)
	.align		4
.L_2:
        /*0010*/ 	.word	index@(_Z3addPKdS0_Pdi)
        /*0014*/ 	.word	0x00000000


	//----- nvinfo : EIATTR_MIN_STACK_SIZE
	.align		4
.L_3:
        /*0018*/ 	.byte	0x04, 0x12
        /*001a*/ 	.short	(.L_5 - .L_4)
	.align		4
.L_4:
        /*001c*/ 	.word	index@(_Z3addPKdS0_Pdi)
        /*0020*/ 	.word	0x00000000
.L_5:


//--------------------- .nv.compat                --------------------------
	.section	.nv.compat,"",@"SHT_CUDA_COMPAT_INFO"
	.align	4
        /*0000*/ 	.byte	0x02, 0x09, 0x00, 0x00, 0x02, 0x02, 0x01, 0x00, 0x02, 0x05, 0x05, 0x00, 0x03, 0x07, 0x01, 0x01
        /*0010*/ 	.byte	0x02, 0x03, 0x00, 0x00, 0x02, 0x06, 0x01, 0x00, 0x04, 0x0b, 0x08, 0x00, 0x01, 0x00, 0x00, 0x00
        /*0020*/ 	.byte	0x00, 0x00, 0x00, 0x00


//--------------------- .nv.info._Z3addPKdS0_Pdi  --------------------------
	.section	.nv.info._Z3addPKdS0_Pdi,"",@"SHT_CUDA_INFO"
	.sectionflags	@""
	.align	4


	//----- nvinfo : EIATTR_CUDA_API_VERSION
	.align		4
        /*0000*/ 	.byte	0x04, 0x37
        /*0002*/ 	.short	(.L_7 - .L_6)
.L_6:
        /*0004*/ 	.word	0x00000082


	//----- nvinfo : EIATTR_KPARAM_INFO
	.align		4
.L_7:
        /*0008*/ 	.byte	0x04, 0x17
        /*000a*/ 	.short	(.L_9 - .L_8)
.L_8:
        /*000c*/ 	.word	0x00000000
        /*0010*/ 	.short	0x0003
        /*0012*/ 	.short	0x0018
        /*0014*/ 	.byte	0x00, 0xf0, 0x11, 0x00


	//----- nvinfo : EIATTR_KPARAM_INFO
	.align		4
.L_9:
        /*0018*/ 	.byte	0x04, 0x17
        /*001a*/ 	.short	(.L_11 - .L_10)
.L_10:
        /*001c*/ 	.word	0x00000000
        /*0020*/ 	.short	0x0002
        /*0022*/ 	.short	0x0010
        /*0024*/ 	.byte	0x00, 0xf5, 0x21, 0x00


	//----- nvinfo : EIATTR_KPARAM_INFO
	.align		4
.L_11:
        /*0028*/ 	.byte	0x04, 0x17
        /*002a*/ 	.short	(.L_13 - .L_12)
.L_12:
        /*002c*/ 	.word	0x00000000
        /*0030*/ 	.short	0x0001
        /*0032*/ 	.short	0x0008
        /*0034*/ 	.byte	0x00, 0xf5, 0x21, 0x00


	//----- nvinfo : EIATTR_KPARAM_INFO
	.align		4
.L_13:
        /*0038*/ 	.byte	0x04, 0x17
        /*003a*/ 	.short	(.L_15 - .L_14)
.L_14:
        /*003c*/ 	.word	0x00000000
        /*0040*/ 	.short	0x0000
        /*0042*/ 	.short	0x0000
        /*0044*/ 	.byte	0x00, 0xf5, 0x21, 0x00


	//----- nvinfo : EIATTR_SPARSE_MMA_MASK
	.align		4
.L_15:
        /*0048*/ 	.byte	0x03, 0x50
        /*004a*/ 	.short	0x0000


	//----- nvinfo : EIATTR_MAXREG_COUNT
	.align		4
        /*004c*/ 	.byte	0x03, 0x1b
        /*004e*/ 	.short	0x00ff


	//----- nvinfo : EIATTR_MERCURY_ISA_VERSION
	.align		4
        /*0050*/ 	.byte	0x03, 0x5f
        /*0052*/ 	.short	0x0101


	//----- nvinfo : EIATTR_VRC_CTA_INIT_COUNT
	.align		4
        /*0054*/ 	.byte	0x02, 0x4a
	.zero		1
	.zero		1


	//----- nvinfo : EIATTR_EXIT_INSTR_OFFSETS
	.align		4
        /*0058*/ 	.byte	0x04, 0x1c
        /*005a*/ 	.short	(.L_17 - .L_16)


	//   ....[0]....
.L_16:
        /*005c*/ 	.word	0x00000100


	//----- nvinfo : EIATTR_CBANK_PARAM_SIZE
	.align		4
.L_17:
        /*0060*/ 	.byte	0x03, 0x19
        /*0062*/ 	.short	0x001c


	//----- nvinfo : EIATTR_PARAM_CBANK
	.align		4
        /*0064*/ 	.byte	0x04, 0x0a
        /*0066*/ 	.short	(.L_19 - .L_18)
	.align		4
.L_18:
        /*0068*/ 	.word	index@(.nv.constant0._Z3addPKdS0_Pdi)
        /*006c*/ 	.short	0x0380
        /*006e*/ 	.short	0x001c


	//----- nvinfo : EIATTR_SW_WAR
	.align		4
.L_19:
        /*0070*/ 	.byte	0x04, 0x36
        /*0072*/ 	.short	(.L_21 - .L_20)
.L_20:
        /*0074*/ 	.word	0x00000008
.L_21:


//--------------------- .nv.callgraph             --------------------------
	.section	.nv.callgraph,"",@"SHT_CUDA_CALLGRAPH"
	.align	4
	.sectionentsize	8
	.align		4
        /*0000*/ 	.word	0x00000000
	.align		4
        /*0004*/ 	.word	0xffffffff
	.align		4
        /*0008*/ 	.word	0x00000000
	.align		4
        /*000c*/ 	.word	0xfffffffe
	.align		4
        /*0010*/ 	.word	0x00000000
	.align		4
        /*0014*/ 	.word	0xfffffffd
	.align		4
        /*0018*/ 	.word	0x00000000
	.align		4
        /*001c*/ 	.word	0xfffffffc


//--------------------- .text._Z3addPKdS0_Pdi     --------------------------
	.section	.text._Z3addPKdS0_Pdi,"ax",@progbits
	.align	128
        .global         _Z3addPKdS0_Pdi
        .type           _Z3addPKdS0_Pdi,@function
        .size           _Z3addPKdS0_Pdi,(.L_x_1 - _Z3addPKdS0_Pdi)
        .other          _Z3addPKdS0_Pdi,@"STO_CUDA_ENTRY STV_DEFAULT"
_Z3addPKdS0_Pdi:
.text._Z3addPKdS0_Pdi:
[----:B------:R-:W-:Y:S01]  /*0000*/  LDC R1, c[0x0][0x37c] ;  /* 0x0000df00ff017b82 */ /* 0x000fe20000000800 */
[----:B------:R-:W0:Y:S07]  /*0010*/  S2R R11, SR_CTAID.X ;  /* 0x00000000000b7919 */ /* 0x000e2e0000002500 */
[----:B------:R-:W1:Y:S01]  /*0020*/  LDC.64 R2, c[0x0][0x380] ;  /* 0x0000e000ff027b82 */ /* 0x000e620000000a00 */
[----:B------:R-:W0:Y:S01]  /*0030*/  LDCU UR6, c[0x0][0x360] ;  /* 0x00006c00ff0677ac */ /* 0x000e220008000800 */
[----:B------:R-:W0:Y:S01]  /*0040*/  S2R R0, SR_TID.X ;  /* 0x0000000000007919 */ /* 0x000e220000002100 */
[----:B------:R-:W2:Y:S05]  /*0050*/  LDCU.64 UR4, c[0x0][0x358] ;  /* 0x00006b00ff0477ac */ /* 0x000eaa0008000a00 */
[----:B------:R-:W3:Y:S08]  /*0060*/  LDC.64 R4, c[0x0][0x388] ;  /* 0x0000e200ff047b82 */ /* 0x000ef00000000a00 */
[----:B------:R-:W4:Y:S01]  /*0070*/  LDC.64 R8, c[0x0][0x390] ;  /* 0x0000e400ff087b82 */ /* 0x000f220000000a00 */
[----:B0-----:R-:W-:-:S04]  /*0080*/  IMAD R11, R11, UR6, R0 ;  /* 0x000000060b0b7c24 */ /* 0x001fc8000f8e0200 */
[----:B-1----:R-:W-:-:S04]  /*0090*/  IMAD.WIDE R2, R11, 0x8, R2 ;  /* 0x000000080b027825 */ /* 0x002fc800078e0202 */
[C---:B---3--:R-:W-:Y:S02]  /*00a0*/  IMAD.WIDE R4, R11.reuse, 0x8, R4 ;  /* 0x000000080b047825 */ /* 0x048fe400078e0204 */
[----:B--2---:R-:W2:Y:S04]  /*00b0*/  LDG.E.64 R2, desc[UR4][R2.64] ;  /* 0x0000000402027981 */ /* 0x004ea8000c1e1b00 */
[----:B------:R-:W2:Y:S01]  /*00c0*/  LDG.E.64 R4, desc[UR4][R4.64] ;  /* 0x0000000404047981 */ /* 0x000ea2000c1e1b00 */
[----:B----4-:R-:W-:Y:S01]  /*00d0*/  IMAD.WIDE R8, R11, 0x8, R8 ;  /* 0x000000080b087825 */ /* 0x010fe200078e0208 */
[----:B--2---:R-:W-:-:S07]  /*00e0*/  DADD R6, R2, R4 ;  /* 0x0000000002067229 */ /* 0x004fce0000000004 */
[----:B------:R-:W-:Y:S01]  /*00f0*/  STG.E.64 desc[UR4][R8.64], R6 ;  /* 0x0000000608007986 */ /* 0x000fe2000c101b04 */
[----:B------:R-:W-:Y:S05]  /*0100*/  EXIT ;  /* 0x000000000000794d */ /* 0x000fea0003800000 */
.L_x_0:
[----:B------:R-:W-:-:S00]  /*0110*/  BRA `(.L_x_0) ;  /* 0xfffffffc00fc7947 */ /* 0x000fc0000383ffff */
[----:B------:R-:W-:-:S00]  /*0120*/  NOP ;  /* 0x0000000000007918 */ /* 0x000fc00000000000 */
        /* <DEDUP_REMOVED lines=13> */
.L_x_1:


//--------------------- .nv.shared.reserved.0     --------------------------
	.section	.nv.shared.reserved.0,"aw",@nobits
	.weak		__nv_reservedSMEM_offset_0_alias
	.size		__nv_reservedSMEM_offset_0_alias, 0, 64
	.other		__nv_reservedSMEM_offset_0_alias,@"STO_CUDA_RESERVED_SHARED STV_DEFAULT"
__nv_reservedSMEM_offset_0_alias:
	.zero		0
	.zero		64


//--------------------- .nv.constant0._Z3addPKdS0_Pdi --------------------------
	.section	.nv.constant0._Z3addPKdS0_Pdi,"a",@progbits
	.sectionflags	@""
	.align	4
.nv.constant0._Z3addPKdS0_Pdi:
	.zero		924


//--------------------- SYMBOLS --------------------------

	.type		.nv.reservedSmem.offset0,@object
	.size		.nv.reservedSmem.offset0,0x4
